//
// Generated by NVIDIA NVVM Compiler
//
// Compiler Build ID: CL-36424714
// Cuda compilation tools, release 13.0, V13.0.88
// Based on NVVM 20.0.0
//

.version 9.0
.target sm_100
.address_size 64

	// .globl	default_function_kernel_1

.visible .entry default_function_kernel_1(
	.param .u64 .ptr .align 1 default_function_kernel_1_param_0,
	.param .u64 .ptr .align 1 default_function_kernel_1_param_1,
	.param .u64 .ptr .align 1 default_function_kernel_1_param_2
)
.maxntid 32
{
	.reg .pred 	%p<2>;
	.reg .b32 	%r<8>;
	.reg .b32 	%f<5>;
	.reg .b64 	%rd<11>;

	ld.param.u64 	%rd1, [default_function_kernel_1_param_0];
	ld.param.u64 	%rd2, [default_function_kernel_1_param_1];
	ld.param.u64 	%rd3, [default_function_kernel_1_param_2];
	mov.u32 	%r1, %ctaid.x;
	shl.b32 	%r3, %r1, 2;
	mov.u32 	%r2, %tid.x;
	shr.u32 	%r4, %r2, 3;
	or.b32  	%r5, %r3, %r4;
	setp.gt.u32 	%p1, %r5, 54;
	@%p1 bra 	$L__BB0_2;
	cvta.to.global.u64 	%rd4, %rd2;
	cvta.to.global.u64 	%rd5, %rd3;
	cvta.to.global.u64 	%rd6, %rd1;
	shl.b32 	%r6, %r1, 5;
	or.b32  	%r7, %r6, %r2;
	mul.wide.u32 	%rd7, %r7, 4;
	add.s64 	%rd8, %rd4, %rd7;
	ld.global.nc.f32 	%f1, [%rd8];
	add.s64 	%rd9, %rd5, %rd7;
	ld.global.nc.f32 	%f2, [%rd9];
	add.f32 	%f3, %f1, %f2;
	cos.approx.f32 	%f4, %f3;
	add.s64 	%rd10, %rd6, %rd7;
	st.global.f32 	[%rd10], %f4;
$L__BB0_2:
	ret;

}
	// .globl	default_function_kernel
.visible .entry default_function_kernel(
	.param .u64 .ptr .align 1 default_function_kernel_param_0,
	.param .u64 .ptr .align 1 default_function_kernel_param_1,
	.param .u64 .ptr .align 1 default_function_kernel_param_2
)
.maxntid 16
{
	.reg .pred 	%p<2>;
	.reg .b32 	%r<8>;
	.reg .b32 	%f<5>;
	.reg .b64 	%rd<11>;

	ld.param.u64 	%rd1, [default_function_kernel_param_0];
	ld.param.u64 	%rd2, [default_function_kernel_param_1];
	ld.param.u64 	%rd3, [default_function_kernel_param_2];
	mov.u32 	%r1, %ctaid.x;
	shl.b32 	%r3, %r1, 1;
	mov.u32 	%r2, %tid.x;
	shr.u32 	%r4, %r2, 3;
	or.b32  	%r5, %r3, %r4;
	setp.gt.u32 	%p1, %r5, 54;
	@%p1 bra 	$L__BB1_2;
	cvta.to.global.u64 	%rd4, %rd2;
	cvta.to.global.u64 	%rd5, %rd3;
	cvta.to.global.u64 	%rd6, %rd1;
	shl.b32 	%r6, %r1, 4;
	or.b32  	%r7, %r6, %r2;
	mul.wide.u32 	%rd7, %r7, 4;
	add.s64 	%rd8, %rd4, %rd7;
	ld.global.nc.f32 	%f1, [%rd8];
	add.s64 	%rd9, %rd5, %rd7;
	ld.global.nc.f32 	%f2, [%rd9];
	add.f32 	%f3, %f1, %f2;
	sqrt.rn.f32 	%f4, %f3;
	add.s64 	%rd10, %rd6, %rd7;
	st.global.f32 	[%rd10], %f4;
$L__BB1_2:
	ret;

}


// ===== COMPILED SASS (sm_100) =====

	.target	sm_100

	.elftype	@"ET_EXEC"


//--------------------- .note.nv.tkinfo           --------------------------
	.section	.note.nv.tkinfo,"",@"SHT_NOTE"
	.sectionflags	@"SHF_NOTE_NV_TKINFO"
	.tkinfo
        /*0018*/ 	.word	0x00000002
        /*0030*/ 	.string	""
        /*0030*/ 	.string	"ptxas"
        /*0030*/ 	.string	"Cuda compilation tools, release 13.0, V13.0.88"
        /*0030*/ 	.string	"Build cuda_13.0.r13.0/compiler.36424714_0"
        /*0030*/ 	.string	"-arch sm_100 -m 64 "



//--------------------- .note.nv.cuinfo           --------------------------
	.section	.note.nv.cuinfo,"",@"SHT_NOTE"
	.sectionflags	@"SHF_NOTE_NV_CUINFO"
        /*0018*/ 	.short	0x0002
        /*001a*/ 	.short	0x0064
        /*001c*/ 	.short	0x0082
	.zero		2


//--------------------- .nv.info                  --------------------------
	.section	.nv.info,"",@"SHT_CUDA_INFO"
	.align	4


	//----- nvinfo : EIATTR_REGCOUNT
	.align		4
        /*0000*/ 	.byte	0x04, 0x2f
        /*0002*/ 	.short	(.L_1 - .L_0)
	.align		4
.L_0:
        /*0004*/ 	.word	index@(default_function_kernel_1)
        /*0008*/ 	.word	0x0000000e


	//----- nvinfo : EIATTR_FRAME_SIZE
	.align		4
.L_1:
        /*000c*/ 	.byte	0x04, 0x11
        /*000e*/ 	.short	(.L_3 - .L_2)
	.align		4
.L_2:
        /*0010*/ 	.word	index@(default_function_kernel_1)
        /*0014*/ 	.word	0x00000000


	//----- nvinfo : EIATTR_REGCOUNT
	.align		4
.L_3:
        /*0018*/ 	.byte	0x04, 0x2f
        /*001a*/ 	.short	(.L_5 - .L_4)
	.align		4
.L_4:
        /*001c*/ 	.word	index@(default_function_kernel)
        /*0020*/ 	.word	0x0000000c


	//----- nvinfo : EIATTR_FRAME_SIZE
	.align		4
.L_5:
        /*0024*/ 	.byte	0x04, 0x11
        /*0026*/ 	.short	(.L_7 - .L_6)
	.align		4
.L_6:
        /*0028*/ 	.word	index@($__internal_0_$__cuda_sm20_sqrt_rn_f32_slowpath)
        /*002c*/ 	.word	0x00000000


	//----- nvinfo : EIATTR_FRAME_SIZE
	.align		4
.L_7:
        /*0030*/ 	.byte	0x04, 0x11
        /*0032*/ 	.short	(.L_9 - .L_8)
	.align		4
.L_8:
        /*0034*/ 	.word	index@(default_function_kernel)
        /*0038*/ 	.word	0x00000000


	//----- nvinfo : EIATTR_MIN_STACK_SIZE
	.align		4
.L_9:
        /*003c*/ 	.byte	0x04, 0x12
        /*003e*/ 	.short	(.L_11 - .L_10)
	.align		4
.L_10:
        /*0040*/ 	.word	index@(default_function_kernel)
        /*0044*/ 	.word	0x00000000


	//----- nvinfo : EIATTR_MIN_STACK_SIZE
	.align		4
.L_11:
        /*0048*/ 	.byte	0x04, 0x12
        /*004a*/ 	.short	(.L_13 - .L_12)
	.align		4
.L_12:
        /*004c*/ 	.word	index@(default_function_kernel_1)
        /*0050*/ 	.word	0x00000000
.L_13:


//--------------------- .nv.compat                --------------------------
	.section	.nv.compat,"",@"SHT_CUDA_COMPAT_INFO"
	.align	4
        /*0000*/ 	.byte	0x02, 0x09, 0x00, 0x00, 0x02, 0x02, 0x01, 0x00, 0x02, 0x05, 0x05, 0x00, 0x03, 0x07, 0x01, 0x01
        /*0010*/ 	.byte	0x02, 0x03, 0x00, 0x00, 0x02, 0x06, 0x01, 0x00, 0x04, 0x0b, 0x08, 0x00, 0x01, 0x00, 0x00, 0x00
        /*0020*/ 	.byte	0x00, 0x00, 0x00, 0x00


//--------------------- .nv.info.default_function_kernel --------------------------
	.section	.nv.info.default_function_kernel,"",@"SHT_CUDA_INFO"
	.sectionflags	@""
	.align	4


	//----- nvinfo : EIATTR_CUDA_API_VERSION
	.align		4
        /*0000*/ 	.byte	0x04, 0x37
        /*0002*/ 	.short	(.L_15 - .L_14)
.L_14:
        /*0004*/ 	.word	0x00000082


	//----- nvinfo : EIATTR_KPARAM_INFO
	.align		4
.L_15:
        /*0008*/ 	.byte	0x04, 0x17
        /*000a*/ 	.short	(.L_17 - .L_16)
.L_16:
        /*000c*/ 	.word	0x00000000
        /*0010*/ 	.short	0x0002
        /*0012*/ 	.short	0x0010
        /*0014*/ 	.byte	0x00, 0xf5, 0x21, 0x00


	//----- nvinfo : EIATTR_KPARAM_INFO
	.align		4
.L_17:
        /*0018*/ 	.byte	0x04, 0x17
        /*001a*/ 	.short	(.L_19 - .L_18)
.L_18:
        /*001c*/ 	.word	0x00000000
        /*0020*/ 	.short	0x0001
        /*0022*/ 	.short	0x0008
        /*0024*/ 	.byte	0x00, 0xf5, 0x21, 0x00


	//----- nvinfo : EIATTR_KPARAM_INFO
	.align		4
.L_19:
        /*0028*/ 	.byte	0x04, 0x17
        /*002a*/ 	.short	(.L_21 - .L_20)
.L_20:
        /*002c*/ 	.word	0x00000000
        /*0030*/ 	.short	0x0000
        /*0032*/ 	.short	0x0000
        /*0034*/ 	.byte	0x00, 0xf5, 0x21, 0x00


	//----- nvinfo : EIATTR_SPARSE_MMA_MASK
	.align		4
.L_21:
        /*0038*/ 	.byte	0x03, 0x50
        /*003a*/ 	.short	0x0000


	//----- nvinfo : EIATTR_MAXREG_COUNT
	.align		4
        /*003c*/ 	.byte	0x03, 0x1b
        /*003e*/ 	.short	0x00ff


	//----- nvinfo : EIATTR_MERCURY_ISA_VERSION
	.align		4
        /*0040*/ 	.byte	0x03, 0x5f
        /*0042*/ 	.short	0x0101


	//----- nvinfo : EIATTR_VRC_CTA_INIT_COUNT
	.align		4
        /*0044*/ 	.byte	0x02, 0x4a
	.zero		1
	.zero		1


	//----- nvinfo : EIATTR_EXIT_INSTR_OFFSETS
	.align		4
        /*0048*/ 	.byte	0x04, 0x1c
        /*004a*/ 	.short	(.L_23 - .L_22)


	//   ....[0]....
.L_22:
        /*004c*/ 	.word	0x00000070


	//   ....[1]....
        /*0050*/ 	.word	0x00000220


	//----- nvinfo : EIATTR_MAX_THREADS
	.align		4
.L_23:
        /*0054*/ 	.byte	0x04, 0x05
        /*0056*/ 	.short	(.L_25 - .L_24)
.L_24:
        /*0058*/ 	.word	0x00000010
        /*005c*/ 	.word	0x00000001
        /*0060*/ 	.word	0x00000001


	//----- nvinfo : EIATTR_CRS_STACK_SIZE
	.align		4
.L_25:
        /*0064*/ 	.byte	0x04, 0x1e
        /*0066*/ 	.short	(.L_27 - .L_26)
.L_26:
        /*0068*/ 	.word	0x00000000


	//----- nvinfo : EIATTR_CBANK_PARAM_SIZE
	.align		4
.L_27:
        /*006c*/ 	.byte	0x03, 0x19
        /*006e*/ 	.short	0x0018


	//----- nvinfo : EIATTR_PARAM_CBANK
	.align		4
        /*0070*/ 	.byte	0x04, 0x0a
        /*0072*/ 	.short	(.L_29 - .L_28)
	.align		4
.L_28:
        /*0074*/ 	.word	index@(.nv.constant0.default_function_kernel)
        /*0078*/ 	.short	0x0380
        /*007a*/ 	.short	0x0018


	//----- nvinfo : EIATTR_SW_WAR
	.align		4
.L_29:
        /*007c*/ 	.byte	0x04, 0x36
        /*007e*/ 	.short	(.L_31 - .L_30)
.L_30:
        /*0080*/ 	.word	0x00000008
.L_31:


//--------------------- .nv.info.default_function_kernel_1 --------------------------
	.section	.nv.info.default_function_kernel_1,"",@"SHT_CUDA_INFO"
	.sectionflags	@""
	.align	4


	//----- nvinfo : EIATTR_CUDA_API_VERSION
	.align		4
        /*0000*/ 	.byte	0x04, 0x37
        /*0002*/ 	.short	(.L_33 - .L_32)
.L_32:
        /*0004*/ 	.word	0x00000082


	//----- nvinfo : EIATTR_KPARAM_INFO
	.align		4
.L_33:
        /*0008*/ 	.byte	0x04, 0x17
        /*000a*/ 	.short	(.L_35 - .L_34)
.L_34:
        /*000c*/ 	.word	0x00000000
        /*0010*/ 	.short	0x0002
        /*0012*/ 	.short	0x0010
        /*0014*/ 	.byte	0x00, 0xf5, 0x21, 0x00


	//----- nvinfo : EIATTR_KPARAM_INFO
	.align		4
.L_35:
        /*0018*/ 	.byte	0x04, 0x17
        /*001a*/ 	.short	(.L_37 - .L_36)
.L_36:
        /*001c*/ 	.word	0x00000000
        /*0020*/ 	.short	0x0001
        /*0022*/ 	.short	0x0008
        /*0024*/ 	.byte	0x00, 0xf5, 0x21, 0x00


	//----- nvinfo : EIATTR_KPARAM_INFO
	.align		4
.L_37:
        /*0028*/ 	.byte	0x04, 0x17
        /*002a*/ 	.short	(.L_39 - .L_38)
.L_38:
        /*002c*/ 	.word	0x00000000
        /*0030*/ 	.short	0x0000
        /*0032*/ 	.short	0x0000
        /*0034*/ 	.byte	0x00, 0xf5, 0x21, 0x00


	//----- nvinfo : EIATTR_SPARSE_MMA_MASK
	.align		4
.L_39:
        /*0038*/ 	.byte	0x03, 0x50
        /*003a*/ 	.short	0x0000


	//----- nvinfo : EIATTR_MAXREG_COUNT
	.align		4
        /*003c*/ 	.byte	0x03, 0x1b
        /*003e*/ 	.short	0x00ff


	//----- nvinfo : EIATTR_MERCURY_ISA_VERSION
	.align		4
        /*0040*/ 	.byte	0x03, 0x5f
        /*0042*/ 	.short	0x0101


	//----- nvinfo : EIATTR_VRC_CTA_INIT_COUNT
	.align		4
        /*0044*/ 	.byte	0x02, 0x4a
	.zero		1
	.zero		1


	//----- nvinfo : EIATTR_EXIT_INSTR_OFFSETS
	.align		4
        /*0048*/ 	.byte	0x04, 0x1c
        /*004a*/ 	.short	(.L_41 - .L_40)


	//   ....[0]....
.L_40:
        /*004c*/ 	.word	0x00000070


	//   ....[1]....
        /*0050*/ 	.word	0x00000170


	//----- nvinfo : EIATTR_MAX_THREADS
	.align		4
.L_41:
        /*0054*/ 	.byte	0x04, 0x05
        /*0056*/ 	.short	(.L_43 - .L_42)
.L_42:
        /*0058*/ 	.word	0x00000020
        /*005c*/ 	.word	0x00000001
        /*0060*/ 	.word	0x00000001


	//----- nvinfo : EIATTR_CBANK_PARAM_SIZE
	.align		4
.L_43:
        /*0064*/ 	.byte	0x03, 0x19
        /*0066*/ 	.short	0x0018


	//----- nvinfo : EIATTR_PARAM_CBANK
	.align		4
        /*0068*/ 	.byte	0x04, 0x0a
        /*006a*/ 	.short	(.L_45 - .L_44)
	.align		4
.L_44:
        /*006c*/ 	.word	index@(.nv.constant0.default_function_kernel_1)
        /*0070*/ 	.short	0x0380
        /*0072*/ 	.short	0x0018


	//----- nvinfo : EIATTR_SW_WAR
	.align		4
.L_45:
        /*0074*/ 	.byte	0x04, 0x36
        /*0076*/ 	.short	(.L_47 - .L_46)
.L_46:
        /*0078*/ 	.word	0x00000008
.L_47:


//--------------------- .nv.callgraph             --------------------------
	.section	.nv.callgraph,"",@"SHT_CUDA_CALLGRAPH"
	.align	4
	.sectionentsize	8
	.align		4
        /*0000*/ 	.word	0x00000000
	.align		4
        /*0004*/ 	.word	0xffffffff
	.align		4
        /*0008*/ 	.word	0x00000000
	.align		4
        /*000c*/ 	.word	0xfffffffe
	.align		4
        /*0010*/ 	.word	0x00000000
	.align		4
        /*0014*/ 	.word	0xfffffffd
	.align		4
        /*0018*/ 	.word	0x00000000
	.align		4
        /*001c*/ 	.word	0xfffffffc


//--------------------- .text.default_function_kernel --------------------------
	.section	.text.default_function_kernel,"ax",@progbits
	.align	128
        .global         default_function_kernel
        .type           default_function_kernel,@function
        .size           default_function_kernel,(.L_x_6 - default_function_kernel)
        .other          default_function_kernel,@"STO_CUDA_ENTRY STV_DEFAULT"
default_function_kernel:
.text.default_function_kernel:
[----:B------:R-:W-:Y:S01]  /*0000*/  LDC R1, c[0x0][0x37c] ;  /* 0x0000df00ff017b82 */ /* 0x000fe20000000800 */
[----:B------:R-:W0:Y:S07]  /*0010*/  S2R R7, SR_TID.X ;  /* 0x0000000000077919 */ /* 0x000e2e0000002100 */
[----:B------:R-:W1:Y:S02]  /*0020*/  S2UR UR4, SR_CTAID.X ;  /* 0x00000000000479c3 */ /* 0x000e640000002500 */
[----:B-1----:R-:W-:Y:S01]  /*0030*/  USHF.L.U32 UR5, UR4, 0x1, URZ ;  /* 0x0000000104057899 */ /* 0x002fe200080006ff */
[----:B0-----:R-:W-:-:S05]  /*0040*/  SHF.R.U32.HI R0, RZ, 0x3, R7 ;  /* 0x00000003ff007819 */ /* 0x001fca0000011607 */
[----:B------:R-:W-:-:S04]  /*0050*/  LOP3.LUT R0, R0, UR5, RZ, 0xfc, !PT ;  /* 0x0000000500007c12 */ /* 0x000fc8000f8efcff */
[----:B------:R-:W-:-:S13]  /*0060*/  ISETP.GT.U32.AND P0, PT, R0, 0x36, PT ;  /* 0x000000360000780c */ /* 0x000fda0003f04070 */
[----:B------:R-:W-:Y:S05]  /*0070*/  @P0 EXIT ;  /* 0x000000000000094d */ /* 0x000fea0003800000 */
[----:B------:R-:W0:Y:S01]  /*0080*/  LDC.64 R2, c[0x0][0x388] ;  /* 0x0000e200ff027b82 */ /* 0x000e220000000a00 */
[----:B------:R-:W1:Y:S01]  /*0090*/  LDCU.64 UR6, c[0x0][0x358] ;  /* 0x00006b00ff0677ac */ /* 0x000e620008000a00 */
[----:B------:R-:W-:-:S06]  /*00a0*/  USHF.L.U32 UR4, UR4, 0x4, URZ ;  /* 0x0000000404047899 */ /* 0x000fcc00080006ff */
[----:B------:R-:W2:Y:S01]  /*00b0*/  LDC.64 R4, c[0x0][0x390] ;  /* 0x0000e400ff047b82 */ /* 0x000ea20000000a00 */
[----:B------:R-:W-:-:S05]  /*00c0*/  LOP3.LUT R7, R7, UR4, RZ, 0xfc, !PT ;  /* 0x0000000407077c12 */ /* 0x000fca000f8efcff */
[----:B0-----:R-:W-:-:S06]  /*00d0*/  IMAD.WIDE.U32 R2, R7, 0x4, R2 ;  /* 0x0000000407027825 */ /* 0x001fcc00078e0002 */
[----:B-1----:R-:W3:Y:S01]  /*00e0*/  LDG.E.CONSTANT R2, desc[UR6][R2.64] ;  /* 0x0000000602027981 */ /* 0x002ee2000c1e9900 */
[----:B--2---:R-:W-:-:S06]  /*00f0*/  IMAD.WIDE.U32 R4, R7, 0x4, R4 ;  /* 0x0000000407047825 */ /* 0x004fcc00078e0004 */
[----:B------:R-:W3:Y:S01]  /*0100*/  LDG.E.CONSTANT R5, desc[UR6][R4.64] ;  /* 0x0000000604057981 */ /* 0x000ee2000c1e9900 */
[----:B------:R-:W-:Y:S01]  /*0110*/  BSSY.RECONVERGENT B0, `(.L_x_0) ;  /* 0x000000d000007945 */ /* 0x000fe20003800200 */
[----:B---3--:R-:W-:-:S05]  /*0120*/  FADD R0, R2, R5 ;  /* 0x0000000502007221 */ /* 0x008fca0000000000 */
[----:B------:R-:W-:Y:S01]  /*0130*/  IADD3 R6, PT, PT, R0, -0xd000000, RZ ;  /* 0xf300000000067810 */ /* 0x000fe20007ffe0ff */
[----:B------:R0:W1:Y:S03]  /*0140*/  MUFU.RSQ R9, R0 ;  /* 0x0000000000097308 */ /* 0x0000660000001400 */
[----:B------:R-:W-:-:S13]  /*0150*/  ISETP.GT.U32.AND P0, PT, R6, 0x727fffff, PT ;  /* 0x727fffff0600780c */ /* 0x000fda0003f04070 */
[----:B0-----:R-:W-:Y:S05]  /*0160*/  @!P0 BRA `(.L_x_1) ;  /* 0x00000000000c8947 */ /* 0x001fea0003800000 */
[----:B------:R-:W-:-:S07]  /*0170*/  MOV R8, 0x190 ;  /* 0x0000019000087802 */ /* 0x000fce0000000f00 */
[----:B-1----:R-:W-:Y:S05]  /*0180*/  CALL.REL.NOINC `($__internal_0_$__cuda_sm20_sqrt_rn_f32_slowpath) ;  /* 0x0000000000287944 */ /* 0x002fea0003c00000 */
[----:B------:R-:W-:Y:S05]  /*0190*/  BRA `(.L_x_2) ;  /* 0x0000000000107947 */ /* 0x000fea0003800000 */
.L_x_1:
[----:B-1----:R-:W-:Y:S01]  /*01a0*/  FMUL.FTZ R5, R0, R9 ;  /* 0x0000000900057220 */ /* 0x002fe20000410000 */
[----:B------:R-:W-:-:S03]  /*01b0*/  FMUL.FTZ R9, R9, 0.5 ;  /* 0x3f00000009097820 */ /* 0x000fc60000410000 */
[----:B------:R-:W-:-:S04]  /*01c0*/  FFMA R0, -R5, R5, R0 ;  /* 0x0000000505007223 */ /* 0x000fc80000000100 */
[----:B------:R-:W-:-:S07]  /*01d0*/  FFMA R5, R0, R9, R5 ;  /* 0x0000000900057223 */ /* 0x000fce0000000005 */
.L_x_2:
[----:B------:R-:W-:Y:S05]  /*01e0*/  BSYNC.RECONVERGENT B0 ;  /* 0x0000000000007941 */ /* 0x000fea0003800200 */
.L_x_0:
[----:B------:R-:W0:Y:S02]  /*01f0*/  LDC.64 R2, c[0x0][0x380] ;  /* 0x0000e000ff027b82 */ /* 0x000e240000000a00 */
[----:B0-----:R-:W-:-:S05]  /*0200*/  IMAD.WIDE.U32 R2, R7, 0x4, R2 ;  /* 0x0000000407027825 */ /* 0x001fca00078e0002 */
[----:B------:R-:W-:Y:S01]  /*0210*/  STG.E desc[UR6][R2.64], R5 ;  /* 0x0000000502007986 */ /* 0x000fe2000c101906 */
[----:B------:R-:W-:Y:S05]  /*0220*/  EXIT ;  /* 0x000000000000794d */ /* 0x000fea0003800000 */
        .weak           $__internal_0_$__cuda_sm20_sqrt_rn_f32_slowpath
        .type           $__internal_0_$__cuda_sm20_sqrt_rn_f32_slowpath,@function
        .size           $__internal_0_$__cuda_sm20_sqrt_rn_f32_slowpath,(.L_x_6 - $__internal_0_$__cuda_sm20_sqrt_rn_f32_slowpath)
$__internal_0_$__cuda_sm20_sqrt_rn_f32_slowpath:
[----:B------:R-:W-:-:S13]  /*0230*/  LOP3.LUT P0, RZ, R0, 0x7fffffff, RZ, 0xc0, !PT ;  /* 0x7fffffff00ff7812 */ /* 0x000fda000780c0ff */
[----:B------:R-:W-:Y:S01]  /*0240*/  @!P0 MOV R2, R0 ;  /* 0x0000000000028202 */ /* 0x000fe20000000f00 */
[----:B------:R-:W-:Y:S06]  /*0250*/  @!P0 BRA `(.L_x_3) ;  /* 0x0000000000408947 */ /* 0x000fec0003800000 */
[----:B------:R-:W-:-:S13]  /*0260*/  FSETP.GEU.FTZ.AND P0, PT, R0, RZ, PT ;  /* 0x000000ff0000720b */ /* 0x000fda0003f1e000 */
[----:B------:R-:W-:Y:S01]  /*0270*/  @!P0 MOV R2, 0x7fffffff ;  /* 0x7fffffff00028802 */ /* 0x000fe20000000f00 */
[----:B------:R-:W-:Y:S06]  /*0280*/  @!P0 BRA `(.L_x_3) ;  /* 0x0000000000348947 */ /* 0x000fec0003800000 */
[----:B------:R-:W-:-:S13]  /*0290*/  FSETP.GTU.FTZ.AND P0, PT, |R0|, +INF , PT ;  /* 0x7f8000000000780b */ /* 0x000fda0003f1c200 */
[----:B------:R-:W-:Y:S01]  /*02a0*/  @P0 FADD.FTZ R2, R0, 1 ;  /* 0x3f80000000020421 */ /* 0x000fe20000010000 */
[----:B------:R-:W-:Y:S06]  /*02b0*/  @P0 BRA `(.L_x_3) ;  /* 0x0000000000280947 */ /* 0x000fec0003800000 */
[----:B------:R-:W-:-:S13]  /*02c0*/  FSETP.NEU.FTZ.AND P0, PT, |R0|, +INF , PT ;  /* 0x7f8000000000780b */ /* 0x000fda0003f1d200 */
[----:B------:R-:W-:-:S04]  /*02d0*/  @P0 FFMA R3, R0, 1.84467440737095516160e+19, RZ ;  /* 0x5f80000000030823 */ /* 0x000fc800000000ff */
[----:B------:R-:W0:Y:S02]  /*02e0*/  @P0 MUFU.RSQ R2, R3 ;  /* 0x0000000300020308 */ /* 0x000e240000001400 */
[----:B0-----:R-:W-:Y:S01]  /*02f0*/  @P0 FMUL.FTZ R4, R3, R2 ;  /* 0x0000000203040220 */ /* 0x001fe20000410000 */
[----:B------:R-:W-:Y:S01]  /*0300*/  @P0 FMUL.FTZ R6, R2, 0.5 ;  /* 0x3f00000002060820 */ /* 0x000fe20000410000 */
[----:B------:R-:W-:Y:S02]  /*0310*/  @!P0 MOV R2, R0 ;  /* 0x0000000000028202 */ /* 0x000fe40000000f00 */
[----:B------:R-:W-:-:S04]  /*0320*/  @P0 FADD.FTZ R5, -R4, -RZ ;  /* 0x800000ff04050221 */ /* 0x000fc80000010100 */
[----:B------:R-:W-:-:S04]  /*0330*/  @P0 FFMA R5, R4, R5, R3 ;  /* 0x0000000504050223 */ /* 0x000fc80000000003 */
[----:B------:R-:W-:-:S04]  /*0340*/  @P0 FFMA R5, R5, R6, R4 ;  /* 0x0000000605050223 */ /* 0x000fc80000000004 */
[----:B------:R-:W-:-:S07]  /*0350*/  @P0 FMUL.FTZ R2, R5, 2.3283064365386962891e-10 ;  /* 0x2f80000005020820 */ /* 0x000fce0000410000 */
.L_x_3:
[----:B------:R-:W-:Y:S01]  /*0360*/  HFMA2 R3, -RZ, RZ, 0, 0 ;  /* 0x00000000ff037431 */ /* 0x000fe200000001ff */
[----:B------:R-:W-:Y:S02]  /*0370*/  MOV R5, R2 ;  /* 0x0000000200057202 */ /* 0x000fe40000000f00 */
[----:B------:R-:W-:-:S04]  /*0380*/  MOV R2, R8 ;  /* 0x0000000800027202 */ /* 0x000fc80000000f00 */
[----:B------:R-:W-:Y:S05]  /*0390*/  RET.REL.NODEC R2 `(default_function_kernel) ;  /* 0xfffffffc02187950 */ /* 0x000fea0003c3ffff */
.L_x_4:
[----:B------:R-:W-:-:S00]  /*03a0*/  BRA `(.L_x_4) ;  /* 0xfffffffc00fc7947 */ /* 0x000fc0000383ffff */
[----:B------:R-:W-:-:S00]  /*03b0*/  NOP ;  /* 0x0000000000007918 */ /* 0x000fc00000000000 */
        /* <DEDUP_REMOVED lines=12> */
.L_x_6:


//--------------------- .text.default_function_kernel_1 --------------------------
	.section	.text.default_function_kernel_1,"ax",@progbits
	.align	128
        .global         default_function_kernel_1
        .type           default_function_kernel_1,@function
        .size           default_function_kernel_1,(.L_x_8 - default_function_kernel_1)
        .other          default_function_kernel_1,@"STO_CUDA_ENTRY STV_DEFAULT"
default_function_kernel_1:
.text.default_function_kernel_1:
        /* <DEDUP_REMOVED lines=12> */
[----:B------:R-:W-:-:S07]  /*00c0*/  LOP3.LUT R9, R9, UR4, RZ, 0xfc, !PT ;  /* 0x0000000409097c12 */ /* 0x000fce000f8efcff */
[----:B------:R-:W3:Y:S01]  /*00d0*/  LDC.64 R6, c[0x0][0x380] ;  /* 0x0000e000ff067b82 */ /* 0x000ee20000000a00 */
[----:B0-----:R-:W-:-:S06]  /*00e0*/  IMAD.WIDE.U32 R2, R9, 0x4, R2 ;  /* 0x0000000409027825 */ /* 0x001fcc00078e0002 */
[----:B-1----:R-:W4:Y:S01]  /*00f0*/  LDG.E.CONSTANT R2, desc[UR6][R2.64] ;  /* 0x0000000602027981 */ /* 0x002f22000c1e9900 */
[----:B--2---:R-:W-:-:S06]  /*0100*/  IMAD.WIDE.U32 R4, R9, 0x4, R4 ;  /* 0x0000000409047825 */ /* 0x004fcc00078e0004 */
[----:B------:R-:W4:Y:S01]  /*0110*/  LDG.E.CONSTANT R5, desc[UR6][R4.64] ;  /* 0x0000000604057981 */ /* 0x000f22000c1e9900 */
[----:B---3--:R-:W-:-:S04]  /*0120*/  IMAD.WIDE.U32 R6, R9, 0x4, R6 ;  /* 0x0000000409067825 */ /* 0x008fc800078e0006 */
[----:B----4-:R-:W-:-:S04]  /*0130*/  FADD R0, R2, R5 ;  /* 0x0000000502007221 */ /* 0x010fc80000000000 */
[----:B------:R-:W-:-:S04]  /*0140*/  FMUL.RZ R0, R0, 0.15915493667125701904 ;  /* 0x3e22f98300007820 */ /* 0x000fc8000040c000 */
[----:B------:R-:W0:Y:S02]  /*0150*/  MUFU.COS R11, R0 ;  /* 0x00000000000b7308 */ /* 0x000e240000000000 */
[----:B0-----:R-:W-:Y:S01]  /*0160*/  STG.E desc[UR6][R6.64], R11 ;  /* 0x0000000b06007986 */ /* 0x001fe2000c101906 */
[----:B------:R-:W-:Y:S05]  /*0170*/  EXIT ;  /* 0x000000000000794d */ /* 0x000fea0003800000 */
.L_x_5:
        /* <DEDUP_REMOVED lines=16> */
.L_x_8:


//--------------------- .nv.shared.reserved.0     --------------------------
	.section	.nv.shared.reserved.0,"aw",@nobits
	.weak		__nv_reservedSMEM_offset_0_alias
	.size		__nv_reservedSMEM_offset_0_alias, 0, 64
	.other		__nv_reservedSMEM_offset_0_alias,@"STO_CUDA_RESERVED_SHARED STV_DEFAULT"
__nv_reservedSMEM_offset_0_alias:
	.zero		0
	.zero		64


//--------------------- .nv.constant0.default_function_kernel --------------------------
	.section	.nv.constant0.default_function_kernel,"a",@progbits
	.sectionflags	@""
	.align	4
.nv.constant0.default_function_kernel:
	.zero		920


//--------------------- .nv.constant0.default_function_kernel_1 --------------------------
	.section	.nv.constant0.default_function_kernel_1,"a",@progbits
	.sectionflags	@""
	.align	4
.nv.constant0.default_function_kernel_1:
	.zero		920


//--------------------- SYMBOLS --------------------------

	.type		.nv.reservedSmem.offset0,@object
	.size		.nv.reservedSmem.offset0,0x4
